	.headerflags	@"EF_CUDA_TEXMODE_UNIFIED EF_CUDA_64BIT_ADDRESS EF_CUDA_ACCELERATORS EF_CUDA_SM90 EF_CUDA_VIRTUAL_SM(EF_CUDA_SM90)"
	.elftype	@"ET_EXEC"


//--------------------- .nv.info                  --------------------------
	.section	.nv.info,"",@"SHT_CUDA_INFO"
	.align	4


	//----- nvinfo : EIATTR_REGCOUNT
	.align		4
        /*0000*/ 	.byte	0x04, 0x2f
        /*0002*/ 	.short	(.L_1 - .L_0)
	.align		4
.L_0:
        /*0004*/ 	.word	index@(triton_per_fused_add_div_mul_rsub_sigmoid_sum_0)
        /*0008*/ 	.word	0x00000014


	//----- nvinfo : EIATTR_MIN_STACK_SIZE
	.align		4
.L_1:
        /*000c*/ 	.byte	0x04, 0x12
        /*000e*/ 	.short	(.L_3 - .L_2)
	.align		4
.L_2:
        /*0010*/ 	.word	index@(triton_per_fused_add_div_mul_rsub_sigmoid_sum_0)
        /*0014*/ 	.word	0x00000000


	//----- nvinfo : EIATTR_FRAME_SIZE
	.align		4
.L_3:
        /*0018*/ 	.byte	0x04, 0x11
        /*001a*/ 	.short	(.L_5 - .L_4)
	.align		4
.L_4:
        /*001c*/ 	.word	index@(triton_per_fused_add_div_mul_rsub_sigmoid_sum_0)
        /*0020*/ 	.word	0x00000000


	//----- nvinfo : EIATTR_MIN_STACK_SIZE
	.align		4
.L_5:
        /*0024*/ 	.byte	0x04, 0x12
        /*0026*/ 	.short	(.L_7 - .L_6)
	.align		4
.L_6:
        /*0028*/ 	.word	index@(triton_per_fused_add_div_mul_rsub_sigmoid_sum_0)
        /*002c*/ 	.word	0x00000000
.L_7:


//--------------------- .nv.info.triton_per_fused_add_div_mul_rsub_sigmoid_sum_0 --------------------------
	.section	.nv.info.triton_per_fused_add_div_mul_rsub_sigmoid_sum_0,"",@"SHT_CUDA_INFO"
	.sectionflags	@""
	.align	4


	//----- nvinfo : EIATTR_CUDA_API_VERSION
	.align		4
        /*0000*/ 	.byte	0x04, 0x37
        /*0002*/ 	.short	(.L_9 - .L_8)
.L_8:
        /*0004*/ 	.word	0x0000007c


	//----- nvinfo : EIATTR_KPARAM_INFO
	.align		4
.L_9:
        /*0008*/ 	.byte	0x04, 0x17
        /*000a*/ 	.short	(.L_11 - .L_10)
.L_10:
        /*000c*/ 	.word	0x00000000
        /*0010*/ 	.short	0x0003
        /*0012*/ 	.short	0x0018
        /*0014*/ 	.byte	0x00, 0xf0, 0x11, 0x00


	//----- nvinfo : EIATTR_KPARAM_INFO
	.align		4
.L_11:
        /*0018*/ 	.byte	0x04, 0x17
        /*001a*/ 	.short	(.L_13 - .L_12)
.L_12:
        /*001c*/ 	.word	0x00000000
        /*0020*/ 	.short	0x0002
        /*0022*/ 	.short	0x0010
        /*0024*/ 	.byte	0x00, 0xf4, 0x21, 0x00


	//----- nvinfo : EIATTR_KPARAM_INFO
	.align		4
.L_13:
        /*0028*/ 	.byte	0x04, 0x17
        /*002a*/ 	.short	(.L_15 - .L_14)
.L_14:
        /*002c*/ 	.word	0x00000000
        /*0030*/ 	.short	0x0001
        /*0032*/ 	.short	0x0008
        /*0034*/ 	.byte	0x00, 0xf4, 0x21, 0x00


	//----- nvinfo : EIATTR_KPARAM_INFO
	.align		4
.L_15:
        /*0038*/ 	.byte	0x04, 0x17
        /*003a*/ 	.short	(.L_17 - .L_16)
.L_16:
        /*003c*/ 	.word	0x00000000
        /*0040*/ 	.short	0x0000
        /*0042*/ 	.short	0x0000
        /*0044*/ 	.byte	0x00, 0xf4, 0x21, 0x00


	//----- nvinfo : EIATTR_SPARSE_MMA_MASK
	.align		4
.L_17:
        /*0048*/ 	.byte	0x03, 0x50
        /*004a*/ 	.short	0x0000


	//----- nvinfo : EIATTR_MAXREG_COUNT
	.align		4
        /*004c*/ 	.byte	0x03, 0x1b
        /*004e*/ 	.short	0x00ff


	//----- nvinfo : EIATTR_COOP_GROUP_MASK_REGIDS
	.align		4
        /*0050*/ 	.byte	0x04, 0x29
        /*0052*/ 	.short	(.L_19 - .L_18)


	//   ....[0]....
.L_18:
        /*0054*/ 	.word	0xffffffff


	//   ....[1]....
        /*0058*/ 	.word	0xffffffff


	//   ....[2]....
        /*005c*/ 	.word	0xffffffff


	//   ....[3]....
        /*0060*/ 	.word	0xffffffff


	//   ....[4]....
        /*0064*/ 	.word	0xffffffff


	//   ....[5]....
        /*0068*/ 	.word	0xffffffff


	//   ....[6]....
        /*006c*/ 	.word	0xffffffff


	//   ....[7]....
        /*0070*/ 	.word	0xffffffff


	//   ....[8]....
        /*0074*/ 	.word	0xffffffff


	//   ....[9]....
        /*0078*/ 	.word	0xffffffff


	//   ....[10]....
        /*007c*/ 	.word	0xffffffff


	//   ....[11]....
        /*0080*/ 	.word	0xffffffff


	//----- nvinfo : EIATTR_COOP_GROUP_INSTR_OFFSETS
	.align		4
.L_19:
        /*0084*/ 	.byte	0x04, 0x28
        /*0086*/ 	.short	(.L_21 - .L_20)


	//   ....[0]....
.L_20:
        /*0088*/ 	.word	0x000004b0


	//   ....[1]....
        /*008c*/ 	.word	0x000004d0


	//   ....[2]....
        /*0090*/ 	.word	0x000004f0


	//   ....[3]....
        /*0094*/ 	.word	0x00000520


	//   ....[4]....
        /*0098*/ 	.word	0x00000550


	//   ....[5]....
        /*009c*/ 	.word	0x00000570


	//   ....[6]....
        /*00a0*/ 	.word	0x00000590


	//   ....[7]....
        /*00a4*/ 	.word	0x000005b0


	//   ....[8]....
        /*00a8*/ 	.word	0x000005d0


	//   ....[9]....
        /*00ac*/ 	.word	0x00000610


	//   ....[10]....
        /*00b0*/ 	.word	0x00000680


	//   ....[11]....
        /*00b4*/ 	.word	0x00000720


	//----- nvinfo : EIATTR_EXIT_INSTR_OFFSETS
	.align		4
.L_21:
        /*00b8*/ 	.byte	0x04, 0x1c
        /*00ba*/ 	.short	(.L_23 - .L_22)


	//   ....[0]....
.L_22:
        /*00bc*/ 	.word	0x000007d0


	//   ....[1]....
        /*00c0*/ 	.word	0x00000880


	//----- nvinfo : EIATTR_REQNTID
	.align		4
.L_23:
        /*00c4*/ 	.byte	0x04, 0x10
        /*00c6*/ 	.short	(.L_25 - .L_24)
.L_24:
        /*00c8*/ 	.word	0x00000040
        /*00cc*/ 	.word	0x00000001
        /*00d0*/ 	.word	0x00000001


	//----- nvinfo : EIATTR_CBANK_PARAM_SIZE
	.align		4
.L_25:
        /*00d4*/ 	.byte	0x03, 0x19
        /*00d6*/ 	.short	0x001c


	//----- nvinfo : EIATTR_PARAM_CBANK
	.align		4
        /*00d8*/ 	.byte	0x04, 0x0a
        /*00da*/ 	.short	(.L_27 - .L_26)
	.align		4
.L_26:
        /*00dc*/ 	.word	index@(.nv.constant0.triton_per_fused_add_div_mul_rsub_sigmoid_sum_0)
        /*00e0*/ 	.short	0x0210
        /*00e2*/ 	.short	0x001c


	//----- nvinfo : EIATTR_SW_WAR
	.align		4
.L_27:
        /*00e4*/ 	.byte	0x04, 0x36
        /*00e6*/ 	.short	(.L_29 - .L_28)
.L_28:
        /*00e8*/ 	.word	0x00000008
.L_29:


//--------------------- .nv.callgraph             --------------------------
	.section	.nv.callgraph,"",@"SHT_CUDA_CALLGRAPH"
	.align	4
	.sectionentsize	8
	.align		4
        /*0000*/ 	.word	0x00000000
	.align		4
        /*0004*/ 	.word	0xffffffff
	.align		4
        /*0008*/ 	.word	0x00000000
	.align		4
        /*000c*/ 	.word	0xfffffffe
	.align		4
        /*0010*/ 	.word	0x00000000
	.align		4
        /*0014*/ 	.word	0xfffffffd
	.align		4
        /*0018*/ 	.word	0x00000000
	.align		4
        /*001c*/ 	.word	0xfffffffc


//--------------------- .text.triton_per_fused_add_div_mul_rsub_sigmoid_sum_0 --------------------------
	.section	.text.triton_per_fused_add_div_mul_rsub_sigmoid_sum_0,"ax",@progbits
	.sectionflags	@"SHF_BARRIERS=1"
	.align	128
        .global         triton_per_fused_add_div_mul_rsub_sigmoid_sum_0
        .type           triton_per_fused_add_div_mul_rsub_sigmoid_sum_0,@function
        .size           triton_per_fused_add_div_mul_rsub_sigmoid_sum_0,(.L_x_1 - triton_per_fused_add_div_mul_rsub_sigmoid_sum_0)
        .other          triton_per_fused_add_div_mul_rsub_sigmoid_sum_0,@"STO_CUDA_ENTRY STV_DEFAULT"
triton_per_fused_add_div_mul_rsub_sigmoid_sum_0:
.text.triton_per_fused_add_div_mul_rsub_sigmoid_sum_0:
[----:B------:R-:W0:Y:S02]  /*0000*/  LDC R1, c[0x0][0x28] ;  /* 0x00000a00ff017b82 */ /* 0x000e240000000800 */
[----:B------:R-:W1:Y:S01]  /*0010*/  S2R R14, SR_TID.X ;  /* 0x00000000000e7919 */ /* 0x000e620000002100 */
[----:B------:R-:W2:Y:S01]  /*0020*/  LDC.64 R4, c[0x0][0x218] ;  /* 0x00008600ff047b82 */ /* 0x000ea20000000a00 */
[----:B------:R-:W-:-:S07]  /*0030*/  ULDC.64 UR6, c[0x0][0x208] ;  /* 0x0000820000067ab9 */ /* 0x000fce0000000a00 */
[----:B------:R-:W3:Y:S01]  /*0040*/  LDC.64 R8, c[0x0][0x220] ;  /* 0x00008800ff087b82 */ /* 0x000ee20000000a00 */
[----:B-1----:R-:W-:-:S04]  /*0050*/  SHF.L.U32 R0, R14, 0x2, RZ ;  /* 0x000000020e007819 */ /* 0x002fc800000006ff */
[----:B------:R-:W-:-:S05]  /*0060*/  LOP3.LUT R11, R0, 0xfc, RZ, 0xc0, !PT ;  /* 0x000000fc000b7812 */ /* 0x000fca00078ec0ff */
[----:B--2---:R-:W-:-:S06]  /*0070*/  IMAD.WIDE.U32 R4, R11, 0x4, R4 ;  /* 0x000000040b047825 */ /* 0x004fcc00078e0004 */
[----:B------:R-:W2:Y:S01]  /*0080*/  LDG.E.128 R4, desc[UR6][R4.64] ;  /* 0x0000000604047981 */ /* 0x000ea2000c1e1d00 */
[----:B---3--:R-:W-:-:S06]  /*0090*/  IMAD.WIDE.U32 R8, R11, 0x4, R8 ;  /* 0x000000040b087825 */ /* 0x008fcc00078e0008 */
[----:B------:R-:W3:Y:S01]  /*00a0*/  LDG.E.128 R8, desc[UR6][R8.64] ;  /* 0x0000000608087981 */ /* 0x000ee2000c1e1d00 */
[----:B------:R-:W-:Y:S01]  /*00b0*/  HFMA2.MMA R17, -RZ, RZ, 1.625, 0 ;  /* 0x3e800000ff117435 */ /* 0x000fe200000001ff */
[----:B------:R-:W1:Y:S01]  /*00c0*/  S2UR UR5, SR_CgaCtaId ;  /* 0x00000000000579c3 */ /* 0x000e620000008800 */
[----:B------:R-:W-:Y:S02]  /*00d0*/  UMOV UR4, 0x400 ;  /* 0x0000040000047882 */ /* 0x000fe40000000000 */
[----:B-1----:R-:W-:Y:S01]  /*00e0*/  UPRMT UR4, UR5, 0x654, UR4 ;  /* 0x0000065405047896 */ /* 0x002fe20008000004 */
[----:B--2---:R-:W-:Y:S01]  /*00f0*/  FADD R12, RZ, -R4 ;  /* 0x80000004ff0c7221 */ /* 0x004fe20000000000 */
[----:B------:R-:W-:Y:S01]  /*0100*/  FADD R6, RZ, -R6 ;  /* 0x80000006ff067221 */ /* 0x000fe20000000000 */
[----:B------:R-:W-:Y:S02]  /*0110*/  FADD R7, RZ, -R7 ;  /* 0x80000007ff077221 */ /* 0x000fe40000000000 */
[----:B------:R-:W-:Y:S01]  /*0120*/  FMUL R13, R12, 1.4426950216293334961 ;  /* 0x3fb8aa3b0c0d7820 */ /* 0x000fe20000400000 */
[----:B------:R-:W-:Y:S01]  /*0130*/  FADD R12, RZ, -R5 ;  /* 0x80000005ff0c7221 */ /* 0x000fe20000000000 */
[----:B------:R-:W-:Y:S01]  /*0140*/  FMUL R6, R6, 1.4426950216293334961 ;  /* 0x3fb8aa3b06067820 */ /* 0x000fe20000400000 */
[----:B------:R-:W-:-:S02]  /*0150*/  FMUL R15, R7, 1.4426950216293334961 ;  /* 0x3fb8aa3b070f7820 */ /* 0x000fc40000400000 */
[----:B------:R-:W-:Y:S01]  /*0160*/  FMUL R12, R12, 1.4426950216293334961 ;  /* 0x3fb8aa3b0c0c7820 */ /* 0x000fe20000400000 */
[----:B------:R-:W-:Y:S02]  /*0170*/  FSETP.GEU.AND P0, PT, R13, -126, PT ;  /* 0xc2fc00000d00780b */ /* 0x000fe40003f0e000 */
[----:B------:R-:W-:Y:S02]  /*0180*/  FSETP.GEU.AND P1, PT, R6, -126, PT ;  /* 0xc2fc00000600780b */ /* 0x000fe40003f2e000 */
[----:B------:R-:W-:Y:S02]  /*0190*/  FSETP.GEU.AND P3, PT, R12, -126, PT ;  /* 0xc2fc00000c00780b */ /* 0x000fe40003f6e000 */
[----:B------:R-:W-:-:S07]  /*01a0*/  FSETP.GEU.AND P2, PT, R15, -126, PT ;  /* 0xc2fc00000f00780b */ /* 0x000fce0003f4e000 */
[----:B------:R-:W-:Y:S02]  /*01b0*/  @!P0 FMUL R13, R13, 0.5 ;  /* 0x3f0000000d0d8820 */ /* 0x000fe40000400000 */
[----:B------:R-:W-:Y:S02]  /*01c0*/  @!P1 FMUL R6, R6, 0.5 ;  /* 0x3f00000006069820 */ /* 0x000fe40000400000 */
[----:B------:R-:W-:Y:S01]  /*01d0*/  @!P3 FMUL R12, R12, 0.5 ;  /* 0x3f0000000c0cb820 */ /* 0x000fe20000400000 */
[----:B------:R-:W1:Y:S01]  /*01e0*/  MUFU.EX2 R4, R13 ;  /* 0x0000000d00047308 */ /* 0x000e620000000800 */
[----:B------:R-:W-:-:S07]  /*01f0*/  @!P2 FMUL R15, R15, 0.5 ;  /* 0x3f0000000f0fa820 */ /* 0x000fce0000400000 */
[----:B------:R-:W2:Y:S01]  /*0200*/  MUFU.EX2 R5, R12 ;  /* 0x0000000c00057308 */ /* 0x000ea20000000800 */
[----:B-1----:R-:W-:-:S07]  /*0210*/  @!P0 FMUL R4, R4, R4 ;  /* 0x0000000404048220 */ /* 0x002fce0000400000 */
[----:B------:R-:W1:Y:S01]  /*0220*/  MUFU.EX2 R7, R6 ;  /* 0x0000000600077308 */ /* 0x000e620000000800 */
[----:B------:R-:W-:Y:S01]  /*0230*/  FADD R4, R4, 1 ;  /* 0x3f80000004047421 */ /* 0x000fe20000000000 */
[----:B--2---:R-:W-:-:S06]  /*0240*/  @!P3 FMUL R5, R5, R5 ;  /* 0x000000050505b220 */ /* 0x004fcc0000400000 */
[----:B------:R-:W2:Y:S01]  /*0250*/  MUFU.EX2 R16, R15 ;  /* 0x0000000f00107308 */ /* 0x000ea20000000800 */
[----:B------:R-:W-:Y:S01]  /*0260*/  FSETP.GT.AND P0, PT, R4, 8.50705917302346158658e+37, PT ;  /* 0x7e8000000400780b */ /* 0x000fe20003f04000 */
[----:B------:R-:W-:-:S03]  /*0270*/  FADD R5, R5, 1 ;  /* 0x3f80000005057421 */ /* 0x000fc60000000000 */
[----:B------:R-:W-:Y:S01]  /*0280*/  FSEL R13, R17, 1, P0 ;  /* 0x3f800000110d7808 */ /* 0x000fe20000000000 */
[----:B-1----:R-:W-:Y:S01]  /*0290*/  @!P1 FMUL R7, R7, R7 ;  /* 0x0000000707079220 */ /* 0x002fe20000400000 */
[----:B------:R-:W-:-:S03]  /*02a0*/  FSETP.GT.AND P1, PT, R5, 8.50705917302346158658e+37, PT ;  /* 0x7e8000000500780b */ /* 0x000fc60003f24000 */
[----:B------:R-:W-:Y:S01]  /*02b0*/  FADD R7, R7, 1 ;  /* 0x3f80000007077421 */ /* 0x000fe20000000000 */
[----:B------:R-:W-:-:S03]  /*02c0*/  FSEL R6, R17, 1, P1 ;  /* 0x3f80000011067808 */ /* 0x000fc60000800000 */
[----:B------:R-:W-:Y:S01]  /*02d0*/  @P0 FMUL R4, R4, 0.25 ;  /* 0x3e80000004040820 */ /* 0x000fe20000400000 */
[----:B--2---:R-:W-:Y:S01]  /*02e0*/  @!P2 FMUL R16, R16, R16 ;  /* 0x000000101010a220 */ /* 0x004fe20000400000 */
[----:B------:R-:W-:-:S03]  /*02f0*/  FSETP.GT.AND P2, PT, R7, 8.50705917302346158658e+37, PT ;  /* 0x7e8000000700780b */ /* 0x000fc60003f44000 */
[----:B------:R-:W-:Y:S01]  /*0300*/  FADD R16, R16, 1 ;  /* 0x3f80000010107421 */ /* 0x000fe20000000000 */
[----:B------:R-:W1:Y:S01]  /*0310*/  MUFU.RCP R4, R4 ;  /* 0x0000000400047308 */ /* 0x000e620000001000 */
[----:B------:R-:W-:Y:S01]  /*0320*/  @P1 FMUL R5, R5, 0.25 ;  /* 0x3e80000005051820 */ /* 0x000fe20000400000 */
[----:B------:R-:W-:Y:S02]  /*0330*/  FSEL R12, R17, 1, P2 ;  /* 0x3f800000110c7808 */ /* 0x000fe40001000000 */
[----:B------:R-:W-:Y:S02]  /*0340*/  FSETP.GT.AND P3, PT, R16, 8.50705917302346158658e+37, PT ;  /* 0x7e8000001000780b */ /* 0x000fe40003f64000 */
[C---:B------:R-:W-:Y:S02]  /*0350*/  LOP3.LUT P1, RZ, R14.reuse, 0x1f, RZ, 0xc0, !PT ;  /* 0x0000001f0eff7812 */ /* 0x040fe4000782c0ff */
[----:B------:R-:W2:Y:S01]  /*0360*/  MUFU.RCP R5, R5 ;  /* 0x0000000500057308 */ /* 0x000ea20000001000 */
[----:B------:R-:W-:Y:S01]  /*0370*/  @P2 FMUL R7, R7, 0.25 ;  /* 0x3e80000007072820 */ /* 0x000fe20000400000 */
[----:B------:R-:W-:Y:S01]  /*0380*/  ISETP.GE.AND P2, PT, R14, 0x2, PT ;  /* 0x000000020e00780c */ /* 0x000fe20003f46270 */
[----:B-1----:R-:W-:-:S05]  /*0390*/  FMUL R13, R4, R13 ;  /* 0x0000000d040d7220 */ /* 0x002fca0000400000 */
[----:B------:R-:W1:Y:S01]  /*03a0*/  MUFU.RCP R7, R7 ;  /* 0x0000000700077308 */ /* 0x000e620000001000 */
[----:B------:R-:W-:Y:S01]  /*03b0*/  @P3 FMUL R16, R16, 0.25 ;  /* 0x3e80000010103820 */ /* 0x000fe20000400000 */
[----:B--2---:R-:W-:-:S06]  /*03c0*/  FMUL R6, R5, R6 ;  /* 0x0000000605067220 */ /* 0x004fcc0000400000 */
[----:B------:R-:W2:Y:S01]  /*03d0*/  MUFU.RCP R16, R16 ;  /* 0x0000001000107308 */ /* 0x000ea20000001000 */
[----:B------:R-:W-:Y:S01]  /*03e0*/  FSEL R5, R17, 1, P3 ;  /* 0x3f80000011057808 */ /* 0x000fe20001800000 */
[C---:B---3--:R-:W-:Y:S01]  /*03f0*/  FMUL R15, R9.reuse, R6 ;  /* 0x00000006090f7220 */ /* 0x048fe20000400000 */
[----:B------:R-:W-:Y:S01]  /*0400*/  FADD R9, R9, R6 ;  /* 0x0000000609097221 */ /* 0x000fe20000000000 */
[----:B-1----:R-:W-:Y:S02]  /*0410*/  FMUL R7, R7, R12 ;  /* 0x0000000c07077220 */ /* 0x002fe40000400000 */
[C---:B------:R-:W-:Y:S01]  /*0420*/  FFMA R15, R8.reuse, R13, R15 ;  /* 0x0000000d080f7223 */ /* 0x040fe2000000000f */
[----:B------:R-:W-:-:S03]  /*0430*/  FADD R8, R8, R13 ;  /* 0x0000000d08087221 */ /* 0x000fc60000000000 */
[C---:B------:R-:W-:Y:S01]  /*0440*/  FFMA R12, R10.reuse, R7, R15 ;  /* 0x000000070a0c7223 */ /* 0x040fe2000000000f */
[----:B------:R-:W-:Y:S01]  /*0450*/  FADD R7, R10, R7 ;  /* 0x000000070a077221 */ /* 0x000fe20000000000 */
[----:B------:R-:W-:Y:S01]  /*0460*/  FADD R8, R8, R9 ;  /* 0x0000000908087221 */ /* 0x000fe20000000000 */
[----:B--2---:R-:W-:-:S03]  /*0470*/  FMUL R4, R16, R5 ;  /* 0x0000000510047220 */ /* 0x004fc60000400000 */
[----:B------:R-:W-:Y:S01]  /*0480*/  FADD R7, R7, R8 ;  /* 0x0000000807077221 */ /* 0x000fe20000000000 */
[C---:B------:R-:W-:Y:S01]  /*0490*/  FFMA R12, R11.reuse, R4, R12 ;  /* 0x000000040b0c7223 */ /* 0x040fe2000000000c */
[----:B------:R-:W-:-:S04]  /*04a0*/  FADD R4, R11, R4 ;  /* 0x000000040b047221 */ /* 0x000fc80000000000 */
[----:B------:R-:W1:Y:S01]  /*04b0*/  SHFL.BFLY PT, R5, R12, 0x10, 0x1f ;  /* 0x0e001f000c057f89 */ /* 0x000e6200000e0000 */
[----:B------:R-:W-:-:S05]  /*04c0*/  FADD R7, R4, R7 ;  /* 0x0000000704077221 */ /* 0x000fca0000000000 */
[----:B------:R-:W2:Y:S01]  /*04d0*/  SHFL.BFLY PT, R6, R7, 0x10, 0x1f ;  /* 0x0e001f0007067f89 */ /* 0x000ea200000e0000 */
[----:B-1----:R-:W-:-:S05]  /*04e0*/  FADD R5, R12, R5 ;  /* 0x000000050c057221 */ /* 0x002fca0000000000 */
[----:B------:R-:W1:Y:S01]  /*04f0*/  SHFL.BFLY PT, R16, R5, 0x8, 0x1f ;  /* 0x0d001f0005107f89 */ /* 0x000e6200000e0000 */
[----:B--2---:R-:W-:Y:S01]  /*0500*/  FADD R8, R7, R6 ;  /* 0x0000000607087221 */ /* 0x004fe20000000000 */
[----:B------:R-:W-:-:S04]  /*0510*/  SHF.R.U32.HI R6, RZ, 0x3, R14 ;  /* 0x00000003ff067819 */ /* 0x000fc8000001160e */
[----:B------:R-:W2:Y:S01]  /*0520*/  SHFL.BFLY PT, R9, R8, 0x8, 0x1f ;  /* 0x0d001f0008097f89 */ /* 0x000ea200000e0000 */
[----:B------:R-:W-:Y:S01]  /*0530*/  LOP3.LUT R6, R6, 0x4, RZ, 0xc0, !PT ;  /* 0x0000000406067812 */ /* 0x000fe200078ec0ff */
[----:B-1----:R-:W-:-:S05]  /*0540*/  FADD R16, R5, R16 ;  /* 0x0000001005107221 */ /* 0x002fca0000000000 */
[----:B------:R-:W1:Y:S01]  /*0550*/  SHFL.BFLY PT, R13, R16, 0x4, 0x1f ;  /* 0x0c801f00100d7f89 */ /* 0x000e6200000e0000 */
[----:B--2---:R-:W-:-:S05]  /*0560*/  FADD R9, R8, R9 ;  /* 0x0000000908097221 */ /* 0x004fca0000000000 */
[----:B------:R-:W2:Y:S01]  /*0570*/  SHFL.BFLY PT, R10, R9, 0x4, 0x1f ;  /* 0x0c801f00090a7f89 */ /* 0x000ea200000e0000 */
[----:B-1----:R-:W-:-:S05]  /*0580*/  FADD R13, R16, R13 ;  /* 0x0000000d100d7221 */ /* 0x002fca0000000000 */
[----:B------:R-:W1:Y:S01]  /*0590*/  SHFL.BFLY PT, R4, R13, 0x2, 0x1f ;  /* 0x0c401f000d047f89 */ /* 0x000e6200000e0000 */
[----:B--2---:R-:W-:-:S05]  /*05a0*/  FADD R10, R9, R10 ;  /* 0x0000000a090a7221 */ /* 0x004fca0000000000 */
[----:B------:R-:W2:Y:S01]  /*05b0*/  SHFL.BFLY PT, R7, R10, 0x2, 0x1f ;  /* 0x0c401f000a077f89 */ /* 0x000ea200000e0000 */
[----:B-1----:R-:W-:-:S05]  /*05c0*/  FADD R4, R13, R4 ;  /* 0x000000040d047221 */ /* 0x002fca0000000000 */
[----:B------:R-:W1:Y:S01]  /*05d0*/  SHFL.BFLY PT, R5, R4, 0x1, 0x1f ;  /* 0x0c201f0004057f89 */ /* 0x000e6200000e0000 */
[----:B--2---:R-:W-:Y:S01]  /*05e0*/  FADD R8, R10, R7 ;  /* 0x000000070a087221 */ /* 0x004fe20000000000 */
[----:B------:R-:W-:-:S04]  /*05f0*/  LOP3.LUT R7, R14, 0x1, RZ, 0xc0, !PT ;  /* 0x000000010e077812 */ /* 0x000fc800078ec0ff */
[----:B------:R-:W-:Y:S01]  /*0600*/  ISETP.NE.U32.AND P0, PT, R7, 0x1, PT ;  /* 0x000000010700780c */ /* 0x000fe20003f05070 */
[----:B------:R-:W2:Y:S03]  /*0610*/  SHFL.BFLY PT, R9, R8, 0x1, 0x1f ;  /* 0x0c201f0008097f89 */ /* 0x000ea600000e0000 */
[----:B------:R-:W-:Y:S01]  /*0620*/  ISETP.LT.AND P0, PT, R14, 0x2, P0 ;  /* 0x000000020e00780c */ /* 0x000fe20000701270 */
[----:B-1----:R-:W-:-:S05]  /*0630*/  FADD R5, R4, R5 ;  /* 0x0000000504057221 */ /* 0x002fca0000000000 */
[----:B------:R-:W-:Y:S01]  /*0640*/  @!P1 STS [R6+UR4], R5 ;  /* 0x0000000506009988 */ /* 0x000fe20008000804 */
[----:B--2---:R-:W-:Y:S01]  /*0650*/  FADD R9, R8, R9 ;  /* 0x0000000908097221 */ /* 0x004fe20000000000 */
[----:B------:R-:W-:Y:S06]  /*0660*/  BAR.SYNC.DEFER_BLOCKING 0x0 ;  /* 0x0000000000007b1d */ /* 0x000fec0000010000 */
[----:B------:R-:W1:Y:S04]  /*0670*/  @!P2 LDS R3, [R0+UR4] ;  /* 0x000000040003a984 */ /* 0x000e680008000800 */
[----:B-1----:R-:W1:Y:S02]  /*0680*/  SHFL.BFLY PT, R4, R3, 0x1, 0x1f ;  /* 0x0c201f0003047f89 */ /* 0x002e6400000e0000 */
[----:B-1----:R-:W-:-:S05]  /*0690*/  FADD R5, R3, R4 ;  /* 0x0000000403057221 */ /* 0x002fca0000000000 */
[----:B------:R-:W-:Y:S01]  /*06a0*/  @P0 STS [R0+UR4], R5 ;  /* 0x0000000500000988 */ /* 0x000fe20008000804 */
[----:B------:R-:W-:Y:S06]  /*06b0*/  BAR.SYNC.DEFER_BLOCKING 0x0 ;  /* 0x0000000000007b1d */ /* 0x000fec0000010000 */
[----:B------:R-:W-:Y:S02]  /*06c0*/  LDS R4, [UR4] ;  /* 0x00000004ff047984 */ /* 0x000fe40008000800 */
[----:B------:R-:W-:Y:S06]  /*06d0*/  BAR.SYNC.DEFER_BLOCKING 0x0 ;  /* 0x0000000000007b1d */ /* 0x000fec0000010000 */
[----:B------:R-:W-:Y:S02]  /*06e0*/  @!P1 STS [R6+UR4], R9 ;  /* 0x0000000906009988 */ /* 0x000fe40008000804 */
[----:B------:R-:W-:Y:S06]  /*06f0*/  BAR.SYNC.DEFER_BLOCKING 0x0 ;  /* 0x0000000000007b1d */ /* 0x000fec0000010000 */
[----:B------:R-:W1:Y:S01]  /*0700*/  @!P2 LDS R2, [R0+UR4] ;  /* 0x000000040002a984 */ /* 0x000e620008000800 */
[----:B------:R-:W-:-:S03]  /*0710*/  LOP3.LUT P2, RZ, R14, 0x3f, RZ, 0xc0, !PT ;  /* 0x0000003f0eff7812 */ /* 0x000fc6000784c0ff */
[----:B-1----:R-:W1:Y:S02]  /*0720*/  SHFL.BFLY PT, R3, R2, 0x1, 0x1f ;  /* 0x0c201f0002037f89 */ /* 0x002e6400000e0000 */
[----:B-1----:R-:W-:-:S05]  /*0730*/  FADD R3, R2, R3 ;  /* 0x0000000302037221 */ /* 0x002fca0000000000 */
[----:B------:R-:W-:Y:S01]  /*0740*/  @P0 STS [R0+UR4], R3 ;  /* 0x0000000300000988 */ /* 0x000fe20008000804 */
[----:B------:R-:W-:Y:S06]  /*0750*/  BAR.SYNC.DEFER_BLOCKING 0x0 ;  /* 0x0000000000007b1d */ /* 0x000fec0000010000 */
[----:B------:R-:W1:Y:S02]  /*0760*/  LDS R5, [UR4] ;  /* 0x00000004ff057984 */ /* 0x000e640008000800 */
[----:B-1----:R-:W-:-:S04]  /*0770*/  FADD R5, RZ, R5 ;  /* 0x00000005ff057221 */ /* 0x002fc80000000000 */
[----:B------:R-:W-:Y:S01]  /*0780*/  FADD R5, R5, 1 ;  /* 0x3f80000005057421 */ /* 0x000fe20000000000 */
[----:B------:R-:W-:Y:S04]  /*0790*/  BAR.SYNC.DEFER_BLOCKING 0x0 ;  /* 0x0000000000007b1d */ /* 0x000fe80000010000 */
[C---:B------:R-:W-:Y:S02]  /*07a0*/  FSETP.GT.AND P0, PT, |R5|.reuse, 8.50705917302346158658e+37, PT ;  /* 0x7e8000000500780b */ /* 0x040fe40003f04200 */
[----:B------:R-:W-:-:S11]  /*07b0*/  FSETP.GEU.AND P1, PT, |R5|, 1.175494350822287508e-38, PT ;  /* 0x008000000500780b */ /* 0x000fd60003f2e200 */
[----:B------:R-:W-:Y:S01]  /*07c0*/  @P0 FMUL R5, R5, 0.25 ;  /* 0x3e80000005050820 */ /* 0x000fe20000400000 */
[----:B------:R-:W-:Y:S06]  /*07d0*/  @P2 EXIT ;  /* 0x000000000000294d */ /* 0x000fec0003800000 */
[----:B------:R-:W-:Y:S01]  /*07e0*/  @!P1 FMUL R5, R5, 16777216 ;  /* 0x4b80000005059820 */ /* 0x000fe20000400000 */
[----:B------:R-:W0:Y:S01]  /*07f0*/  LDC.64 R2, c[0x0][0x210] ;  /* 0x00008400ff027b82 */ /* 0x000e220000000a00 */
[----:B------:R-:W-:Y:S01]  /*0800*/  MOV R7, 0x3f800000 ;  /* 0x3f80000000077802 */ /* 0x000fe20000000f00 */
[----:B------:R-:W-:-:S03]  /*0810*/  FADD R4, RZ, R4 ;  /* 0x00000004ff047221 */ /* 0x000fc60000000000 */
[----:B------:R-:W1:Y:S01]  /*0820*/  MUFU.RCP R5, R5 ;  /* 0x0000000500057308 */ /* 0x000e620000001000 */
[----:B------:R-:W-:-:S04]  /*0830*/  FFMA R4, R4, 2, R7 ;  /* 0x4000000004047823 */ /* 0x000fc80000000007 */
[----:B------:R-:W-:-:S04]  /*0840*/  @P0 FMUL R4, R4, 0.25 ;  /* 0x3e80000004040820 */ /* 0x000fc80000400000 */
[----:B------:R-:W-:-:S04]  /*0850*/  @!P1 FMUL R4, R4, 16777216 ;  /* 0x4b80000004049820 */ /* 0x000fc80000400000 */
[----:B-1----:R-:W-:-:S05]  /*0860*/  FFMA R7, R5, -R4, 1 ;  /* 0x3f80000005077423 */ /* 0x002fca0000000804 */
[----:B0-----:R-:W-:Y:S01]  /*0870*/  STG.E desc[UR6][R2.64], R7 ;  /* 0x0000000702007986 */ /* 0x001fe2000c101906 */
[----:B------:R-:W-:Y:S05]  /*0880*/  EXIT ;  /* 0x000000000000794d */ /* 0x000fea0003800000 */
.L_x_0:
[----:B------:R-:W-:-:S00]  /*0890*/  BRA `(.L_x_0) ;  /* 0xfffffffc00fc7947 */ /* 0x000fc0000383ffff */
[----:B------:R-:W-:-:S00]  /*08a0*/  NOP ;  /* 0x0000000000007918 */ /* 0x000fc00000000000 */
        /* <DEDUP_REMOVED lines=13> */
.L_x_1:


//--------------------- .nv.shared.triton_per_fused_add_div_mul_rsub_sigmoid_sum_0 --------------------------
	.section	.nv.shared.triton_per_fused_add_div_mul_rsub_sigmoid_sum_0,"aw",@nobits
	.sectionflags	@""
	.align	16
	.zero		1024


//--------------------- .nv.constant0.triton_per_fused_add_div_mul_rsub_sigmoid_sum_0 --------------------------
	.section	.nv.constant0.triton_per_fused_add_div_mul_rsub_sigmoid_sum_0,"a",@progbits
	.sectionflags	@""
	.align	4
.nv.constant0.triton_per_fused_add_div_mul_rsub_sigmoid_sum_0:
	.zero		556
